//
// Generated by NVIDIA NVVM Compiler
//
// Compiler Build ID: CL-36424714
// Cuda compilation tools, release 13.0, V13.0.88
// Based on NVVM 20.0.0
//

.version 9.0
.target sm_100
.address_size 64

	// .globl	_Z11mish_kernelPKfPfi

.visible .entry _Z11mish_kernelPKfPfi(
	.param .u64 .ptr .align 1 _Z11mish_kernelPKfPfi_param_0,
	.param .u64 .ptr .align 1 _Z11mish_kernelPKfPfi_param_1,
	.param .u32 _Z11mish_kernelPKfPfi_param_2
)
{
	.reg .pred 	%p<7>;
	.reg .b32 	%r<14>;
	.reg .b32 	%f<54>;
	.reg .b64 	%rd<9>;

	ld.param.u64 	%rd1, [_Z11mish_kernelPKfPfi_param_0];
	ld.param.u64 	%rd2, [_Z11mish_kernelPKfPfi_param_1];
	ld.param.u32 	%r3, [_Z11mish_kernelPKfPfi_param_2];
	mov.u32 	%r4, %ctaid.x;
	mov.u32 	%r5, %ntid.x;
	mov.u32 	%r6, %tid.x;
	mad.lo.s32 	%r1, %r4, %r5, %r6;
	setp.ge.s32 	%p1, %r1, %r3;
	@%p1 bra 	$L__BB0_4;
	cvta.to.global.u64 	%rd3, %rd1;
	mul.wide.s32 	%rd4, %r1, 4;
	add.s64 	%rd5, %rd3, %rd4;
	ld.global.f32 	%f1, [%rd5];
	fma.rn.f32 	%f6, %f1, 0f3BBB989D, 0f3F000000;
	cvt.sat.f32.f32 	%f7, %f6;
	mov.f32 	%f8, 0f4B400001;
	mov.f32 	%f9, 0f437C0000;
	fma.rm.f32 	%f10, %f7, %f9, %f8;
	add.f32 	%f11, %f10, 0fCB40007F;
	neg.f32 	%f12, %f11;
	fma.rn.f32 	%f13, %f1, 0f3FB8AA3B, %f12;
	fma.rn.f32 	%f14, %f1, 0f32A57060, %f13;
	mov.b32 	%r7, %f10;
	shl.b32 	%r8, %r7, 23;
	mov.b32 	%f15, %r8;
	ex2.approx.ftz.f32 	%f16, %f14;
	mul.f32 	%f2, %f16, %f15;
	mov.f32 	%f17, 0f3F800000;
	add.rz.f32 	%f18, %f2, %f17;
	mov.b32 	%r9, %f18;
	add.s32 	%r10, %r9, -1061158912;
	and.b32  	%r11, %r10, -8388608;
	mov.b32 	%r2, %f2;
	sub.s32 	%r12, %r2, %r11;
	mov.b32 	%f19, %r12;
	sub.s32 	%r13, 1082130432, %r11;
	mov.b32 	%f20, %r13;
	fma.rn.f32 	%f21, %f20, 0f3E800000, 0fBF800000;
	add.f32 	%f22, %f21, %f19;
	cvt.rn.f32.s32 	%f23, %r11;
	mul.f32 	%f24, %f23, 0f34000000;
	fma.rn.f32 	%f25, %f22, 0fBD39BF78, 0f3DD80012;
	fma.rn.f32 	%f26, %f25, %f22, 0fBE0778E0;
	fma.rn.f32 	%f27, %f26, %f22, 0f3E146475;
	fma.rn.f32 	%f28, %f27, %f22, 0fBE2A68DD;
	fma.rn.f32 	%f29, %f28, %f22, 0f3E4CAF9E;
	fma.rn.f32 	%f30, %f29, %f22, 0fBE800042;
	fma.rn.f32 	%f31, %f30, %f22, 0f3EAAAAE6;
	fma.rn.f32 	%f32, %f31, %f22, 0fBF000000;
	mul.f32 	%f33, %f22, %f32;
	fma.rn.f32 	%f34, %f33, %f22, %f22;
	fma.rn.f32 	%f53, %f24, 0f3F317218, %f34;
	setp.lt.u32 	%p2, %r2, 2139095040;
	@%p2 bra 	$L__BB0_3;
	setp.gt.s32 	%p3, %r2, -1082130432;
	fma.rn.f32 	%f35, %f2, 0f7F800000, 0f7F800000;
	selp.f32 	%f36, %f35, %f53, %p3;
	setp.eq.f32 	%p4, %f2, 0f00000000;
	selp.f32 	%f53, 0f80000000, %f36, %p4;
$L__BB0_3:
	abs.f32 	%f37, %f53;
	mul.f32 	%f38, %f37, 0f4038AA3B;
	ex2.approx.ftz.f32 	%f39, %f38;
	add.f32 	%f40, %f39, 0f3F800000;
	rcp.approx.ftz.f32 	%f41, %f40;
	fma.rn.f32 	%f42, %f41, 0fC0000000, 0f3F800000;
	setp.ge.f32 	%p5, %f37, 0f41102CB4;
	selp.f32 	%f43, 0f3F800000, %f42, %p5;
	copysign.f32 	%f44, %f53, %f43;
	mul.f32 	%f45, %f53, %f53;
	fma.rn.f32 	%f46, %f45, 0f3C80F082, 0fBD563CAE;
	fma.rn.f32 	%f47, %f46, %f45, 0f3E085941;
	fma.rn.f32 	%f48, %f47, %f45, 0fBEAAA9ED;
	fma.rn.f32 	%f49, %f48, %f45, 0f00000000;
	fma.rn.f32 	%f50, %f49, %f53, %f53;
	setp.ge.f32 	%p6, %f37, 0f3F19999A;
	selp.f32 	%f51, %f44, %f50, %p6;
	mul.f32 	%f52, %f1, %f51;
	cvta.to.global.u64 	%rd6, %rd2;
	add.s64 	%rd8, %rd6, %rd4;
	st.global.f32 	[%rd8], %f52;
$L__BB0_4:
	ret;

}


// ===== COMPILED SASS (sm_100) =====

	.target	sm_100

	.elftype	@"ET_EXEC"


//--------------------- .note.nv.tkinfo           --------------------------
	.section	.note.nv.tkinfo,"",@"SHT_NOTE"
	.sectionflags	@"SHF_NOTE_NV_TKINFO"
	.tkinfo
        /*0018*/ 	.word	0x00000002
        /*0030*/ 	.string	""
        /*0030*/ 	.string	"ptxas"
        /*0030*/ 	.string	"Cuda compilation tools, release 13.0, V13.0.88"
        /*0030*/ 	.string	"Build cuda_13.0.r13.0/compiler.36424714_0"
        /*0030*/ 	.string	"-arch sm_100 -m 64 "



//--------------------- .note.nv.cuinfo           --------------------------
	.section	.note.nv.cuinfo,"",@"SHT_NOTE"
	.sectionflags	@"SHF_NOTE_NV_CUINFO"
        /*0018*/ 	.short	0x0002
        /*001a*/ 	.short	0x0064
        /*001c*/ 	.short	0x0082
	.zero		2


//--------------------- .nv.info                  --------------------------
	.section	.nv.info,"",@"SHT_CUDA_INFO"
	.align	4


	//----- nvinfo : EIATTR_REGCOUNT
	.align		4
        /*0000*/ 	.byte	0x04, 0x2f
        /*0002*/ 	.short	(.L_1 - .L_0)
	.align		4
.L_0:
        /*0004*/ 	.word	index@(_Z11mish_kernelPKfPfi)
        /*0008*/ 	.word	0x0000000e


	//----- nvinfo : EIATTR_FRAME_SIZE
	.align		4
.L_1:
        /*000c*/ 	.byte	0x04, 0x11
        /*000e*/ 	.short	(.L_3 - .L_2)
	.align		4
.L_2:
        /*0010*/ 	.word	index@(_Z11mish_kernelPKfPfi)
        /*0014*/ 	.word	0x00000000


	//----- nvinfo : EIATTR_MIN_STACK_SIZE
	.align		4
.L_3:
        /*0018*/ 	.byte	0x04, 0x12
        /*001a*/ 	.short	(.L_5 - .L_4)
	.align		4
.L_4:
        /*001c*/ 	.word	index@(_Z11mish_kernelPKfPfi)
        /*0020*/ 	.word	0x00000000
.L_5:


//--------------------- .nv.compat                --------------------------
	.section	.nv.compat,"",@"SHT_CUDA_COMPAT_INFO"
	.align	4
        /*0000*/ 	.byte	0x02, 0x09, 0x00, 0x00, 0x02, 0x02, 0x01, 0x00, 0x02, 0x05, 0x05, 0x00, 0x03, 0x07, 0x01, 0x01
        /*0010*/ 	.byte	0x02, 0x03, 0x00, 0x00, 0x02, 0x06, 0x01, 0x00, 0x04, 0x0b, 0x08, 0x00, 0x01, 0x00, 0x00, 0x00
        /*0020*/ 	.byte	0x00, 0x00, 0x00, 0x00


//--------------------- .nv.info._Z11mish_kernelPKfPfi --------------------------
	.section	.nv.info._Z11mish_kernelPKfPfi,"",@"SHT_CUDA_INFO"
	.sectionflags	@""
	.align	4


	//----- nvinfo : EIATTR_CUDA_API_VERSION
	.align		4
        /*0000*/ 	.byte	0x04, 0x37
        /*0002*/ 	.short	(.L_7 - .L_6)
.L_6:
        /*0004*/ 	.word	0x00000082


	//----- nvinfo : EIATTR_KPARAM_INFO
	.align		4
.L_7:
        /*0008*/ 	.byte	0x04, 0x17
        /*000a*/ 	.short	(.L_9 - .L_8)
.L_8:
        /*000c*/ 	.word	0x00000000
        /*0010*/ 	.short	0x0002
        /*0012*/ 	.short	0x0010
        /*0014*/ 	.byte	0x00, 0xf0, 0x11, 0x00


	//----- nvinfo : EIATTR_KPARAM_INFO
	.align		4
.L_9:
        /*0018*/ 	.byte	0x04, 0x17
        /*001a*/ 	.short	(.L_11 - .L_10)
.L_10:
        /*001c*/ 	.word	0x00000000
        /*0020*/ 	.short	0x0001
        /*0022*/ 	.short	0x0008
        /*0024*/ 	.byte	0x00, 0xf5, 0x21, 0x00


	//----- nvinfo : EIATTR_KPARAM_INFO
	.align		4
.L_11:
        /*0028*/ 	.byte	0x04, 0x17
        /*002a*/ 	.short	(.L_13 - .L_12)
.L_12:
        /*002c*/ 	.word	0x00000000
        /*0030*/ 	.short	0x0000
        /*0032*/ 	.short	0x0000
        /*0034*/ 	.byte	0x00, 0xf5, 0x21, 0x00


	//----- nvinfo : EIATTR_SPARSE_MMA_MASK
	.align		4
.L_13:
        /*0038*/ 	.byte	0x03, 0x50
        /*003a*/ 	.short	0x0000


	//----- nvinfo : EIATTR_MAXREG_COUNT
	.align		4
        /*003c*/ 	.byte	0x03, 0x1b
        /*003e*/ 	.short	0x00ff


	//----- nvinfo : EIATTR_MERCURY_ISA_VERSION
	.align		4
        /*0040*/ 	.byte	0x03, 0x5f
        /*0042*/ 	.short	0x0101


	//----- nvinfo : EIATTR_VRC_CTA_INIT_COUNT
	.align		4
        /*0044*/ 	.byte	0x02, 0x4a
	.zero		1
	.zero		1


	//----- nvinfo : EIATTR_EXIT_INSTR_OFFSETS
	.align		4
        /*0048*/ 	.byte	0x04, 0x1c
        /*004a*/ 	.short	(.L_15 - .L_14)


	//   ....[0]....
.L_14:
        /*004c*/ 	.word	0x00000070


	//   ....[1]....
        /*0050*/ 	.word	0x00000470


	//----- nvinfo : EIATTR_CBANK_PARAM_SIZE
	.align		4
.L_15:
        /*0054*/ 	.byte	0x03, 0x19
        /*0056*/ 	.short	0x0014


	//----- nvinfo : EIATTR_PARAM_CBANK
	.align		4
        /*0058*/ 	.byte	0x04, 0x0a
        /*005a*/ 	.short	(.L_17 - .L_16)
	.align		4
.L_16:
        /*005c*/ 	.word	index@(.nv.constant0._Z11mish_kernelPKfPfi)
        /*0060*/ 	.short	0x0380
        /*0062*/ 	.short	0x0014


	//----- nvinfo : EIATTR_SW_WAR
	.align		4
.L_17:
        /*0064*/ 	.byte	0x04, 0x36
        /*0066*/ 	.short	(.L_19 - .L_18)
.L_18:
        /*0068*/ 	.word	0x00000008
.L_19:


//--------------------- .nv.callgraph             --------------------------
	.section	.nv.callgraph,"",@"SHT_CUDA_CALLGRAPH"
	.align	4
	.sectionentsize	8
	.align		4
        /*0000*/ 	.word	0x00000000
	.align		4
        /*0004*/ 	.word	0xffffffff
	.align		4
        /*0008*/ 	.word	0x00000000
	.align		4
        /*000c*/ 	.word	0xfffffffe
	.align		4
        /*0010*/ 	.word	0x00000000
	.align		4
        /*0014*/ 	.word	0xfffffffd
	.align		4
        /*0018*/ 	.word	0x00000000
	.align		4
        /*001c*/ 	.word	0xfffffffc


//--------------------- .text._Z11mish_kernelPKfPfi --------------------------
	.section	.text._Z11mish_kernelPKfPfi,"ax",@progbits
	.align	128
        .global         _Z11mish_kernelPKfPfi
        .type           _Z11mish_kernelPKfPfi,@function
        .size           _Z11mish_kernelPKfPfi,(.L_x_1 - _Z11mish_kernelPKfPfi)
        .other          _Z11mish_kernelPKfPfi,@"STO_CUDA_ENTRY STV_DEFAULT"
_Z11mish_kernelPKfPfi:
.text._Z11mish_kernelPKfPfi:
[----:B------:R-:W-:Y:S01]  /*0000*/  LDC R1, c[0x0][0x37c] ;  /* 0x0000df00ff017b82 */ /* 0x000fe20000000800 */
[----:B------:R-:W0:Y:S07]  /*0010*/  S2R R3, SR_TID.X ;  /* 0x0000000000037919 */ /* 0x000e2e0000002100 */
[----:B------:R-:W0:Y:S01]  /*0020*/  S2UR UR4, SR_CTAID.X ;  /* 0x00000000000479c3 */ /* 0x000e220000002500 */
[----:B------:R-:W1:Y:S07]  /*0030*/  LDCU UR5, c[0x0][0x390] ;  /* 0x00007200ff0577ac */ /* 0x000e6e0008000800 */
[----:B------:R-:W0:Y:S02]  /*0040*/  LDC R2, c[0x0][0x360] ;  /* 0x0000d800ff027b82 */ /* 0x000e240000000800 */
[----:B0-----:R-:W-:-:S05]  /*0050*/  IMAD R2, R2, UR4, R3 ;  /* 0x0000000402027c24 */ /* 0x001fca000f8e0203 */
[----:B-1----:R-:W-:-:S13]  /*0060*/  ISETP.GE.AND P0, PT, R2, UR5, PT ;  /* 0x0000000502007c0c */ /* 0x002fda000bf06270 */
[----:B------:R-:W-:Y:S05]  /*0070*/  @P0 EXIT ;  /* 0x000000000000094d */ /* 0x000fea0003800000 */
[----:B------:R-:W0:Y:S01]  /*0080*/  LDC.64 R4, c[0x0][0x380] ;  /* 0x0000e000ff047b82 */ /* 0x000e220000000a00 */
[----:B------:R-:W1:Y:S01]  /*0090*/  LDCU.64 UR4, c[0x0][0x358] ;  /* 0x00006b00ff0477ac */ /* 0x000e620008000a00 */
[----:B0-----:R-:W-:-:S05]  /*00a0*/  IMAD.WIDE R4, R2, 0x4, R4 ;  /* 0x0000000402047825 */ /* 0x001fca00078e0204 */
[----:B-1----:R-:W2:Y:S01]  /*00b0*/  LDG.E R3, desc[UR4][R4.64] ;  /* 0x0000000404037981 */ /* 0x002ea2000c1e1900 */
[----:B------:R-:W-:Y:S01]  /*00c0*/  HFMA2 R0, -RZ, RZ, 0.96630859375, -0.0022525787353515625 ;  /* 0x3bbb989dff007431 */ /* 0x000fe200000001ff */
[----:B------:R-:W-:Y:S01]  /*00d0*/  MOV R7, 0x437c0000 ;  /* 0x437c000000077802 */ /* 0x000fe20000000f00 */
[----:B------:R-:W-:Y:S01]  /*00e0*/  HFMA2 R8, -RZ, RZ, 1.625, 0 ;  /* 0x3e800000ff087431 */ /* 0x000fe200000001ff */
[----:B------:R-:W-:Y:S02]  /*00f0*/  MOV R9, 0x3d39bf78 ;  /* 0x3d39bf7800097802 */ /* 0x000fe40000000f00 */
[----:B------:R-:W-:Y:S01]  /*0100*/  MOV R10, 0x3c80f082 ;  /* 0x3c80f082000a7802 */ /* 0x000fe20000000f00 */
[----:B--2---:R-:W-:-:S04]  /*0110*/  FFMA.SAT R0, R3, R0, 0.5 ;  /* 0x3f00000003007423 */ /* 0x004fc80000002000 */
[----:B------:R-:W-:-:S04]  /*0120*/  FFMA.RM R0, R0, R7, 12582913 ;  /* 0x4b40000100007423 */ /* 0x000fc80000004007 */
[C---:B------:R-:W-:Y:S01]  /*0130*/  FADD R6, R0.reuse, -12583039 ;  /* 0xcb40007f00067421 */ /* 0x040fe20000000000 */
[----:B------:R-:W-:-:S03]  /*0140*/  SHF.L.U32 R0, R0, 0x17, RZ ;  /* 0x0000001700007819 */ /* 0x000fc600000006ff */
[----:B------:R-:W-:-:S04]  /*0150*/  FFMA R6, R3, 1.4426950216293334961, -R6 ;  /* 0x3fb8aa3b03067823 */ /* 0x000fc80000000806 */
[----:B------:R-:W-:-:S04]  /*0160*/  FFMA R6, R3, 1.925963033500011079e-08, R6 ;  /* 0x32a5706003067823 */ /* 0x000fc80000000006 */
[----:B------:R-:W0:Y:S02]  /*0170*/  MUFU.EX2 R7, R6 ;  /* 0x0000000600077308 */ /* 0x000e240000000800 */
[----:B0-----:R-:W-:-:S04]  /*0180*/  FMUL R0, R0, R7 ;  /* 0x0000000700007220 */ /* 0x001fc80000400000 */
[C---:B------:R-:W-:Y:S01]  /*0190*/  FADD.RZ R4, R0.reuse, 1 ;  /* 0x3f80000000047421 */ /* 0x040fe2000000c000 */
[----:B------:R-:W-:-:S04]  /*01a0*/  ISETP.GE.U32.AND P0, PT, R0, 0x7f800000, PT ;  /* 0x7f8000000000780c */ /* 0x000fc80003f06070 */
[----:B------:R-:W-:Y:S02]  /*01b0*/  IADD3 R4, PT, PT, R4, -0x3f400000, RZ ;  /* 0xc0c0000004047810 */ /* 0x000fe40007ffe0ff */
[----:B------:R-:W-:Y:S02]  /*01c0*/  ISETP.GT.AND P1, PT, R0, -0x40800000, P0 ;  /* 0xbf8000000000780c */ /* 0x000fe40000724270 */
[----:B------:R-:W-:-:S04]  /*01d0*/  LOP3.LUT R5, R4, 0xff800000, RZ, 0xc0, !PT ;  /* 0xff80000004057812 */ /* 0x000fc800078ec0ff */
[----:B------:R-:W-:Y:S02]  /*01e0*/  IADD3 R7, PT, PT, -R5, 0x40800000, RZ ;  /* 0x4080000005077810 */ /* 0x000fe40007ffe1ff */
[-C--:B------:R-:W-:Y:S02]  /*01f0*/  IADD3 R4, PT, PT, R0, -R5.reuse, RZ ;  /* 0x8000000500047210 */ /* 0x080fe40007ffe0ff */
[----:B------:R-:W-:Y:S01]  /*0200*/  I2FP.F32.S32 R5, R5 ;  /* 0x0000000500057245 */ /* 0x000fe20000201400 */
[----:B------:R-:W-:Y:S01]  /*0210*/  FFMA R7, R7, R8, -1 ;  /* 0xbf80000007077423 */ /* 0x000fe20000000008 */
[----:B------:R-:W-:-:S03]  /*0220*/  HFMA2 R8, -RZ, RZ, 1.875, 0 ;  /* 0x3f800000ff087431 */ /* 0x000fc600000001ff */
[----:B------:R-:W-:Y:S01]  /*0230*/  FADD R4, R4, R7 ;  /* 0x0000000704047221 */ /* 0x000fe20000000000 */
[----:B------:R-:W-:-:S03]  /*0240*/  FMUL R5, R5, 1.1920928955078125e-07 ;  /* 0x3400000005057820 */ /* 0x000fc60000400000 */
[----:B------:R-:W-:-:S04]  /*0250*/  FFMA R7, R4, -R9, 0.10546888411045074463 ;  /* 0x3dd8001204077423 */ /* 0x000fc80000000809 */
[----:B------:R-:W-:-:S04]  /*0260*/  FFMA R7, R4, R7, -0.13229703903198242188 ;  /* 0xbe0778e004077423 */ /* 0x000fc80000000007 */
[----:B------:R-:W-:-:S04]  /*0270*/  FFMA R7, R4, R7, 0.14491446316242218018 ;  /* 0x3e14647504077423 */ /* 0x000fc80000000007 */
[----:B------:R-:W-:-:S04]  /*0280*/  FFMA R7, R4, R7, -0.16641564667224884033 ;  /* 0xbe2a68dd04077423 */ /* 0x000fc80000000007 */
[----:B------:R-:W-:-:S04]  /*0290*/  FFMA R7, R4, R7, 0.19988867640495300293 ;  /* 0x3e4caf9e04077423 */ /* 0x000fc80000000007 */
[----:B------:R-:W-:-:S04]  /*02a0*/  FFMA R7, R4, R7, -0.25000196695327758789 ;  /* 0xbe80004204077423 */ /* 0x000fc80000000007 */
[----:B------:R-:W-:-:S04]  /*02b0*/  FFMA R7, R4, R7, 0.33333510160446166992 ;  /* 0x3eaaaae604077423 */ /* 0x000fc80000000007 */
[----:B------:R-:W-:-:S04]  /*02c0*/  FFMA R7, R4, R7, -0.5 ;  /* 0xbf00000004077423 */ /* 0x000fc80000000007 */
[----:B------:R-:W-:-:S04]  /*02d0*/  FMUL R7, R4, R7 ;  /* 0x0000000704077220 */ /* 0x000fc80000400000 */
[----:B------:R-:W-:Y:S01]  /*02e0*/  FFMA R4, R4, R7, R4 ;  /* 0x0000000704047223 */ /* 0x000fe20000000004 */
[----:B------:R-:W-:-:S03]  /*02f0*/  @P0 MOV R7, 0x7f800000 ;  /* 0x7f80000000070802 */ /* 0x000fc60000000f00 */
[----:B------:R-:W-:Y:S02]  /*0300*/  FFMA R6, R5, 0.69314718246459960938, R4 ;  /* 0x3f31721805067823 */ /* 0x000fe40000000004 */
[C---:B------:R-:W-:Y:S01]  /*0310*/  @P1 FFMA R6, R0.reuse, R7, +INF ;  /* 0x7f80000000061423 */ /* 0x040fe20000000007 */
[----:B------:R-:W-:Y:S01]  /*0320*/  @P0 FSETP.NEU.AND P1, PT, R0, RZ, PT ;  /* 0x000000ff0000020b */ /* 0x000fe20003f2d000 */
[----:B------:R-:W0:Y:S03]  /*0330*/  LDC.64 R4, c[0x0][0x388] ;  /* 0x0000e200ff047b82 */ /* 0x000e260000000a00 */
[----:B------:R-:W-:-:S04]  /*0340*/  @P0 FSEL R6, R6, -RZ, P1 ;  /* 0x800000ff06060208 */ /* 0x000fc80000800000 */
[C---:B------:R-:W-:Y:S01]  /*0350*/  FSETP.GE.AND P1, PT, |R6|.reuse, 0.60000002384185791016, PT ;  /* 0x3f19999a0600780b */ /* 0x040fe20003f26200 */
[C---:B------:R-:W-:Y:S01]  /*0360*/  FMUL R0, |R6|.reuse, 2.8853900432586669922 ;  /* 0x4038aa3b06007820 */ /* 0x040fe20000400200 */
[C---:B------:R-:W-:Y:S01]  /*0370*/  FMUL R11, R6.reuse, R6 ;  /* 0x00000006060b7220 */ /* 0x040fe20000400000 */
[----:B------:R-:W-:-:S03]  /*0380*/  FSETP.GE.AND P0, PT, |R6|, 9.010913848876953125, PT ;  /* 0x41102cb40600780b */ /* 0x000fc60003f06200 */
[----:B------:R-:W-:Y:S01]  /*0390*/  FFMA R10, R11, R10, -0.052303962409496307373 ;  /* 0xbd563cae0b0a7423 */ /* 0x000fe2000000000a */
[----:B------:R-:W1:Y:S01]  /*03a0*/  MUFU.EX2 R0, R0 ;  /* 0x0000000000007308 */ /* 0x000e620000000800 */
[----:B0-----:R-:W-:-:S04]  /*03b0*/  IMAD.WIDE R4, R2, 0x4, R4 ;  /* 0x0000000402047825 */ /* 0x001fc800078e0204 */
[----:B-1----:R-:W-:Y:S01]  /*03c0*/  FADD R7, R0, 1 ;  /* 0x3f80000000077421 */ /* 0x002fe20000000000 */
[----:B------:R-:W-:-:S04]  /*03d0*/  FFMA R0, R11, R10, 0.1331529766321182251 ;  /* 0x3e0859410b007423 */ /* 0x000fc8000000000a */
[C---:B------:R-:W-:Y:S01]  /*03e0*/  FFMA R0, R11.reuse, R0, -0.33332768082618713379 ;  /* 0xbeaaa9ed0b007423 */ /* 0x040fe20000000000 */
[----:B------:R-:W0:Y:S03]  /*03f0*/  MUFU.RCP R7, R7 ;  /* 0x0000000700077308 */ /* 0x000e260000001000 */
[----:B------:R-:W-:Y:S01]  /*0400*/  FFMA R11, R11, R0, RZ ;  /* 0x000000000b0b7223 */ /* 0x000fe200000000ff */
[----:B0-----:R-:W-:-:S05]  /*0410*/  FFMA R8, R7, -2, R8 ;  /* 0xc000000007087823 */ /* 0x001fca0000000008 */
[----:B------:R-:W-:-:S04]  /*0420*/  FSEL R9, R8, 1, !P0 ;  /* 0x3f80000008097808 */ /* 0x000fc80004000000 */
[--C-:B------:R-:W-:Y:S01]  /*0430*/  LOP3.LUT R8, R9, 0x80000000, R6.reuse, 0xb8, !PT ;  /* 0x8000000009087812 */ /* 0x100fe200078eb806 */
[----:B------:R-:W-:-:S04]  /*0440*/  @!P1 FFMA R8, R11, R6, R6 ;  /* 0x000000060b089223 */ /* 0x000fc80000000006 */
[----:B------:R-:W-:-:S05]  /*0450*/  FMUL R3, R3, R8 ;  /* 0x0000000803037220 */ /* 0x000fca0000400000 */
[----:B------:R-:W-:Y:S01]  /*0460*/  STG.E desc[UR4][R4.64], R3 ;  /* 0x0000000304007986 */ /* 0x000fe2000c101904 */
[----:B------:R-:W-:Y:S05]  /*0470*/  EXIT ;  /* 0x000000000000794d */ /* 0x000fea0003800000 */
.L_x_0:
[----:B------:R-:W-:-:S00]  /*0480*/  BRA `(.L_x_0) ;  /* 0xfffffffc00fc7947 */ /* 0x000fc0000383ffff */
[----:B------:R-:W-:-:S00]  /*0490*/  NOP ;  /* 0x0000000000007918 */ /* 0x000fc00000000000 */
        /* <DEDUP_REMOVED lines=14> */
.L_x_1:


//--------------------- .nv.shared.reserved.0     --------------------------
	.section	.nv.shared.reserved.0,"aw",@nobits
	.weak		__nv_reservedSMEM_offset_0_alias
	.size		__nv_reservedSMEM_offset_0_alias, 0, 64
	.other		__nv_reservedSMEM_offset_0_alias,@"STO_CUDA_RESERVED_SHARED STV_DEFAULT"
__nv_reservedSMEM_offset_0_alias:
	.zero		0
	.zero		64


//--------------------- .nv.constant0._Z11mish_kernelPKfPfi --------------------------
	.section	.nv.constant0._Z11mish_kernelPKfPfi,"a",@progbits
	.sectionflags	@""
	.align	4
.nv.constant0._Z11mish_kernelPKfPfi:
	.zero		916


//--------------------- SYMBOLS --------------------------

	.type		.nv.reservedSmem.offset0,@object
	.size		.nv.reservedSmem.offset0,0x4
